//
// Generated by NVIDIA NVVM Compiler
//
// Compiler Build ID: CL-36424714
// Cuda compilation tools, release 13.0, V13.0.88
// Based on NVVM 20.0.0
//

.version 9.0
.target sm_100
.address_size 64

	// .globl	_Z13matMul_kernelPfS_S_

.visible .entry _Z13matMul_kernelPfS_S_(
	.param .u64 .ptr .align 1 _Z13matMul_kernelPfS_S__param_0,
	.param .u64 .ptr .align 1 _Z13matMul_kernelPfS_S__param_1,
	.param .u64 .ptr .align 1 _Z13matMul_kernelPfS_S__param_2
)
{
	.reg .pred 	%p<3>;
	.reg .b32 	%r<18>;
	.reg .b32 	%f<73>;
	.reg .b64 	%rd<13>;

	ld.param.u64 	%rd4, [_Z13matMul_kernelPfS_S__param_0];
	ld.param.u64 	%rd5, [_Z13matMul_kernelPfS_S__param_1];
	ld.param.u64 	%rd3, [_Z13matMul_kernelPfS_S__param_2];
	cvta.to.global.u64 	%rd1, %rd5;
	cvta.to.global.u64 	%rd2, %rd4;
	mov.u32 	%r9, %tid.x;
	mov.u32 	%r1, %tid.y;
	mov.u32 	%r10, %ntid.y;
	mul.lo.s32 	%r2, %r9, %r10;
	shl.b32 	%r3, %r9, 7;
	mov.f32 	%f72, 0f00000000;
	mov.b32 	%r16, 0;
$L__BB0_1:
	add.s32 	%r12, %r3, %r16;
	mul.wide.u32 	%rd6, %r12, 4;
	add.s64 	%rd7, %rd2, %rd6;
	ld.global.f32 	%f6, [%rd7];
	shl.b32 	%r13, %r16, 5;
	add.s32 	%r14, %r13, %r1;
	mul.wide.u32 	%rd8, %r14, 4;
	add.s64 	%rd9, %rd1, %rd8;
	ld.global.f32 	%f7, [%rd9];
	mul.f32 	%f2, %f6, %f7;
	mov.b32 	%r17, 0;
$L__BB0_2:
	add.f32 	%f8, %f72, %f2;
	add.f32 	%f9, %f8, %f2;
	add.f32 	%f10, %f9, %f2;
	add.f32 	%f11, %f10, %f2;
	add.f32 	%f12, %f11, %f2;
	add.f32 	%f13, %f12, %f2;
	add.f32 	%f14, %f13, %f2;
	add.f32 	%f15, %f14, %f2;
	add.f32 	%f16, %f15, %f2;
	add.f32 	%f17, %f16, %f2;
	add.f32 	%f18, %f17, %f2;
	add.f32 	%f19, %f18, %f2;
	add.f32 	%f20, %f19, %f2;
	add.f32 	%f21, %f20, %f2;
	add.f32 	%f22, %f21, %f2;
	add.f32 	%f23, %f22, %f2;
	add.f32 	%f24, %f23, %f2;
	add.f32 	%f25, %f24, %f2;
	add.f32 	%f26, %f25, %f2;
	add.f32 	%f27, %f26, %f2;
	add.f32 	%f28, %f27, %f2;
	add.f32 	%f29, %f28, %f2;
	add.f32 	%f30, %f29, %f2;
	add.f32 	%f31, %f30, %f2;
	add.f32 	%f32, %f31, %f2;
	add.f32 	%f33, %f32, %f2;
	add.f32 	%f34, %f33, %f2;
	add.f32 	%f35, %f34, %f2;
	add.f32 	%f36, %f35, %f2;
	add.f32 	%f37, %f36, %f2;
	add.f32 	%f38, %f37, %f2;
	add.f32 	%f39, %f38, %f2;
	add.f32 	%f40, %f39, %f2;
	add.f32 	%f41, %f40, %f2;
	add.f32 	%f42, %f41, %f2;
	add.f32 	%f43, %f42, %f2;
	add.f32 	%f44, %f43, %f2;
	add.f32 	%f45, %f44, %f2;
	add.f32 	%f46, %f45, %f2;
	add.f32 	%f47, %f46, %f2;
	add.f32 	%f48, %f47, %f2;
	add.f32 	%f49, %f48, %f2;
	add.f32 	%f50, %f49, %f2;
	add.f32 	%f51, %f50, %f2;
	add.f32 	%f52, %f51, %f2;
	add.f32 	%f53, %f52, %f2;
	add.f32 	%f54, %f53, %f2;
	add.f32 	%f55, %f54, %f2;
	add.f32 	%f56, %f55, %f2;
	add.f32 	%f57, %f56, %f2;
	add.f32 	%f58, %f57, %f2;
	add.f32 	%f59, %f58, %f2;
	add.f32 	%f60, %f59, %f2;
	add.f32 	%f61, %f60, %f2;
	add.f32 	%f62, %f61, %f2;
	add.f32 	%f63, %f62, %f2;
	add.f32 	%f64, %f63, %f2;
	add.f32 	%f65, %f64, %f2;
	add.f32 	%f66, %f65, %f2;
	add.f32 	%f67, %f66, %f2;
	add.f32 	%f68, %f67, %f2;
	add.f32 	%f69, %f68, %f2;
	add.f32 	%f70, %f69, %f2;
	add.f32 	%f72, %f70, %f2;
	add.s32 	%r17, %r17, 64;
	setp.ne.s32 	%p1, %r17, 4096;
	@%p1 bra 	$L__BB0_2;
	add.s32 	%r16, %r16, 1;
	setp.ne.s32 	%p2, %r16, 128;
	@%p2 bra 	$L__BB0_1;
	cvta.to.global.u64 	%rd10, %rd3;
	add.s32 	%r15, %r2, %r1;
	mul.wide.u32 	%rd11, %r15, 4;
	add.s64 	%rd12, %rd10, %rd11;
	st.global.f32 	[%rd12], %f72;
	ret;

}
	// .globl	_Z22matMul_kernel_reversedPfS_S_
.visible .entry _Z22matMul_kernel_reversedPfS_S_(
	.param .u64 .ptr .align 1 _Z22matMul_kernel_reversedPfS_S__param_0,
	.param .u64 .ptr .align 1 _Z22matMul_kernel_reversedPfS_S__param_1,
	.param .u64 .ptr .align 1 _Z22matMul_kernel_reversedPfS_S__param_2
)
{
	.reg .pred 	%p<3>;
	.reg .b32 	%r<18>;
	.reg .b32 	%f<73>;
	.reg .b64 	%rd<13>;

	ld.param.u64 	%rd4, [_Z22matMul_kernel_reversedPfS_S__param_0];
	ld.param.u64 	%rd5, [_Z22matMul_kernel_reversedPfS_S__param_1];
	ld.param.u64 	%rd3, [_Z22matMul_kernel_reversedPfS_S__param_2];
	cvta.to.global.u64 	%rd1, %rd5;
	cvta.to.global.u64 	%rd2, %rd4;
	mov.u32 	%r9, %tid.y;
	mov.u32 	%r1, %tid.x;
	mov.u32 	%r10, %ntid.x;
	mul.lo.s32 	%r2, %r9, %r10;
	shl.b32 	%r3, %r9, 7;
	mov.f32 	%f72, 0f00000000;
	mov.b32 	%r16, 0;
$L__BB1_1:
	add.s32 	%r12, %r3, %r16;
	mul.wide.u32 	%rd6, %r12, 4;
	add.s64 	%rd7, %rd2, %rd6;
	ld.global.f32 	%f6, [%rd7];
	shl.b32 	%r13, %r16, 5;
	add.s32 	%r14, %r13, %r1;
	mul.wide.u32 	%rd8, %r14, 4;
	add.s64 	%rd9, %rd1, %rd8;
	ld.global.f32 	%f7, [%rd9];
	mul.f32 	%f2, %f6, %f7;
	mov.b32 	%r17, 0;
$L__BB1_2:
	add.f32 	%f8, %f72, %f2;
	add.f32 	%f9, %f8, %f2;
	add.f32 	%f10, %f9, %f2;
	add.f32 	%f11, %f10, %f2;
	add.f32 	%f12, %f11, %f2;
	add.f32 	%f13, %f12, %f2;
	add.f32 	%f14, %f13, %f2;
	add.f32 	%f15, %f14, %f2;
	add.f32 	%f16, %f15, %f2;
	add.f32 	%f17, %f16, %f2;
	add.f32 	%f18, %f17, %f2;
	add.f32 	%f19, %f18, %f2;
	add.f32 	%f20, %f19, %f2;
	add.f32 	%f21, %f20, %f2;
	add.f32 	%f22, %f21, %f2;
	add.f32 	%f23, %f22, %f2;
	add.f32 	%f24, %f23, %f2;
	add.f32 	%f25, %f24, %f2;
	add.f32 	%f26, %f25, %f2;
	add.f32 	%f27, %f26, %f2;
	add.f32 	%f28, %f27, %f2;
	add.f32 	%f29, %f28, %f2;
	add.f32 	%f30, %f29, %f2;
	add.f32 	%f31, %f30, %f2;
	add.f32 	%f32, %f31, %f2;
	add.f32 	%f33, %f32, %f2;
	add.f32 	%f34, %f33, %f2;
	add.f32 	%f35, %f34, %f2;
	add.f32 	%f36, %f35, %f2;
	add.f32 	%f37, %f36, %f2;
	add.f32 	%f38, %f37, %f2;
	add.f32 	%f39, %f38, %f2;
	add.f32 	%f40, %f39, %f2;
	add.f32 	%f41, %f40, %f2;
	add.f32 	%f42, %f41, %f2;
	add.f32 	%f43, %f42, %f2;
	add.f32 	%f44, %f43, %f2;
	add.f32 	%f45, %f44, %f2;
	add.f32 	%f46, %f45, %f2;
	add.f32 	%f47, %f46, %f2;
	add.f32 	%f48, %f47, %f2;
	add.f32 	%f49, %f48, %f2;
	add.f32 	%f50, %f49, %f2;
	add.f32 	%f51, %f50, %f2;
	add.f32 	%f52, %f51, %f2;
	add.f32 	%f53, %f52, %f2;
	add.f32 	%f54, %f53, %f2;
	add.f32 	%f55, %f54, %f2;
	add.f32 	%f56, %f55, %f2;
	add.f32 	%f57, %f56, %f2;
	add.f32 	%f58, %f57, %f2;
	add.f32 	%f59, %f58, %f2;
	add.f32 	%f60, %f59, %f2;
	add.f32 	%f61, %f60, %f2;
	add.f32 	%f62, %f61, %f2;
	add.f32 	%f63, %f62, %f2;
	add.f32 	%f64, %f63, %f2;
	add.f32 	%f65, %f64, %f2;
	add.f32 	%f66, %f65, %f2;
	add.f32 	%f67, %f66, %f2;
	add.f32 	%f68, %f67, %f2;
	add.f32 	%f69, %f68, %f2;
	add.f32 	%f70, %f69, %f2;
	add.f32 	%f72, %f70, %f2;
	add.s32 	%r17, %r17, 64;
	setp.ne.s32 	%p1, %r17, 4096;
	@%p1 bra 	$L__BB1_2;
	add.s32 	%r16, %r16, 1;
	setp.ne.s32 	%p2, %r16, 128;
	@%p2 bra 	$L__BB1_1;
	cvta.to.global.u64 	%rd10, %rd3;
	add.s32 	%r15, %r2, %r1;
	mul.wide.u32 	%rd11, %r15, 4;
	add.s64 	%rd12, %rd10, %rd11;
	st.global.f32 	[%rd12], %f72;
	ret;

}


// ===== COMPILED SASS (sm_100) =====

	.target	sm_100

	.elftype	@"ET_EXEC"


//--------------------- .note.nv.tkinfo           --------------------------
	.section	.note.nv.tkinfo,"",@"SHT_NOTE"
	.sectionflags	@"SHF_NOTE_NV_TKINFO"
	.tkinfo
        /*0018*/ 	.word	0x00000002
        /*0030*/ 	.string	""
        /*0030*/ 	.string	"ptxas"
        /*0030*/ 	.string	"Cuda compilation tools, release 13.0, V13.0.88"
        /*0030*/ 	.string	"Build cuda_13.0.r13.0/compiler.36424714_0"
        /*0030*/ 	.string	"-arch sm_100 -m 64 "



//--------------------- .note.nv.cuinfo           --------------------------
	.section	.note.nv.cuinfo,"",@"SHT_NOTE"
	.sectionflags	@"SHF_NOTE_NV_CUINFO"
        /*0018*/ 	.short	0x0002
        /*001a*/ 	.short	0x0064
        /*001c*/ 	.short	0x0082
	.zero		2


//--------------------- .nv.info                  --------------------------
	.section	.nv.info,"",@"SHT_CUDA_INFO"
	.align	4


	//----- nvinfo : EIATTR_REGCOUNT
	.align		4
        /*0000*/ 	.byte	0x04, 0x2f
        /*0002*/ 	.short	(.L_1 - .L_0)
	.align		4
.L_0:
        /*0004*/ 	.word	index@(_Z13matMul_kernelPfS_S_)
        /*0008*/ 	.word	0x00000012


	//----- nvinfo : EIATTR_FRAME_SIZE
	.align		4
.L_1:
        /*000c*/ 	.byte	0x04, 0x11
        /*000e*/ 	.short	(.L_3 - .L_2)
	.align		4
.L_2:
        /*0010*/ 	.word	index@(_Z13matMul_kernelPfS_S_)
        /*0014*/ 	.word	0x00000000


	//----- nvinfo : EIATTR_REGCOUNT
	.align		4
.L_3:
        /*0018*/ 	.byte	0x04, 0x2f
        /*001a*/ 	.short	(.L_5 - .L_4)
	.align		4
.L_4:
        /*001c*/ 	.word	index@(_Z22matMul_kernel_reversedPfS_S_)
        /*0020*/ 	.word	0x00000012


	//----- nvinfo : EIATTR_FRAME_SIZE
	.align		4
.L_5:
        /*0024*/ 	.byte	0x04, 0x11
        /*0026*/ 	.short	(.L_7 - .L_6)
	.align		4
.L_6:
        /*0028*/ 	.word	index@(_Z22matMul_kernel_reversedPfS_S_)
        /*002c*/ 	.word	0x00000000


	//----- nvinfo : EIATTR_MIN_STACK_SIZE
	.align		4
.L_7:
        /*0030*/ 	.byte	0x04, 0x12
        /*0032*/ 	.short	(.L_9 - .L_8)
	.align		4
.L_8:
        /*0034*/ 	.word	index@(_Z22matMul_kernel_reversedPfS_S_)
        /*0038*/ 	.word	0x00000000


	//----- nvinfo : EIATTR_MIN_STACK_SIZE
	.align		4
.L_9:
        /*003c*/ 	.byte	0x04, 0x12
        /*003e*/ 	.short	(.L_11 - .L_10)
	.align		4
.L_10:
        /*0040*/ 	.word	index@(_Z13matMul_kernelPfS_S_)
        /*0044*/ 	.word	0x00000000
.L_11:


//--------------------- .nv.compat                --------------------------
	.section	.nv.compat,"",@"SHT_CUDA_COMPAT_INFO"
	.align	4
        /*0000*/ 	.byte	0x02, 0x09, 0x00, 0x00, 0x02, 0x02, 0x01, 0x00, 0x02, 0x05, 0x05, 0x00, 0x03, 0x07, 0x01, 0x01
        /*0010*/ 	.byte	0x02, 0x03, 0x00, 0x00, 0x02, 0x06, 0x01, 0x00, 0x04, 0x0b, 0x08, 0x00, 0x09, 0x00, 0x00, 0x00
        /*0020*/ 	.byte	0x00, 0x00, 0x00, 0x00


//--------------------- .nv.info._Z22matMul_kernel_reversedPfS_S_ --------------------------
	.section	.nv.info._Z22matMul_kernel_reversedPfS_S_,"",@"SHT_CUDA_INFO"
	.sectionflags	@""
	.align	4


	//----- nvinfo : EIATTR_CUDA_API_VERSION
	.align		4
        /*0000*/ 	.byte	0x04, 0x37
        /*0002*/ 	.short	(.L_13 - .L_12)
.L_12:
        /*0004*/ 	.word	0x00000082


	//----- nvinfo : EIATTR_KPARAM_INFO
	.align		4
.L_13:
        /*0008*/ 	.byte	0x04, 0x17
        /*000a*/ 	.short	(.L_15 - .L_14)
.L_14:
        /*000c*/ 	.word	0x00000000
        /*0010*/ 	.short	0x0002
        /*0012*/ 	.short	0x0010
        /*0014*/ 	.byte	0x00, 0xf5, 0x21, 0x00


	//----- nvinfo : EIATTR_KPARAM_INFO
	.align		4
.L_15:
        /*0018*/ 	.byte	0x04, 0x17
        /*001a*/ 	.short	(.L_17 - .L_16)
.L_16:
        /*001c*/ 	.word	0x00000000
        /*0020*/ 	.short	0x0001
        /*0022*/ 	.short	0x0008
        /*0024*/ 	.byte	0x00, 0xf5, 0x21, 0x00


	//----- nvinfo : EIATTR_KPARAM_INFO
	.align		4
.L_17:
        /*0028*/ 	.byte	0x04, 0x17
        /*002a*/ 	.short	(.L_19 - .L_18)
.L_18:
        /*002c*/ 	.word	0x00000000
        /*0030*/ 	.short	0x0000
        /*0032*/ 	.short	0x0000
        /*0034*/ 	.byte	0x00, 0xf5, 0x21, 0x00


	//----- nvinfo : EIATTR_SPARSE_MMA_MASK
	.align		4
.L_19:
        /*0038*/ 	.byte	0x03, 0x50
        /*003a*/ 	.short	0x0000


	//----- nvinfo : EIATTR_MAXREG_COUNT
	.align		4
        /*003c*/ 	.byte	0x03, 0x1b
        /*003e*/ 	.short	0x00ff


	//----- nvinfo : EIATTR_MERCURY_ISA_VERSION
	.align		4
        /*0040*/ 	.byte	0x03, 0x5f
        /*0042*/ 	.short	0x0101


	//----- nvinfo : EIATTR_VRC_CTA_INIT_COUNT
	.align		4
        /*0044*/ 	.byte	0x02, 0x4a
	.zero		1
	.zero		1


	//----- nvinfo : EIATTR_EXIT_INSTR_OFFSETS
	.align		4
        /*0048*/ 	.byte	0x04, 0x1c
        /*004a*/ 	.short	(.L_21 - .L_20)


	//   ....[0]....
.L_20:
        /*004c*/ 	.word	0x000011c0


	//----- nvinfo : EIATTR_CBANK_PARAM_SIZE
	.align		4
.L_21:
        /*0050*/ 	.byte	0x03, 0x19
        /*0052*/ 	.short	0x0018


	//----- nvinfo : EIATTR_PARAM_CBANK
	.align		4
        /*0054*/ 	.byte	0x04, 0x0a
        /*0056*/ 	.short	(.L_23 - .L_22)
	.align		4
.L_22:
        /*0058*/ 	.word	index@(.nv.constant0._Z22matMul_kernel_reversedPfS_S_)
        /*005c*/ 	.short	0x0380
        /*005e*/ 	.short	0x0018


	//----- nvinfo : EIATTR_SW_WAR
	.align		4
.L_23:
        /*0060*/ 	.byte	0x04, 0x36
        /*0062*/ 	.short	(.L_25 - .L_24)
.L_24:
        /*0064*/ 	.word	0x00000008
.L_25:


//--------------------- .nv.info._Z13matMul_kernelPfS_S_ --------------------------
	.section	.nv.info._Z13matMul_kernelPfS_S_,"",@"SHT_CUDA_INFO"
	.sectionflags	@""
	.align	4


	//----- nvinfo : EIATTR_CUDA_API_VERSION
	.align		4
        /*0000*/ 	.byte	0x04, 0x37
        /*0002*/ 	.short	(.L_27 - .L_26)
.L_26:
        /*0004*/ 	.word	0x00000082


	//----- nvinfo : EIATTR_KPARAM_INFO
	.align		4
.L_27:
        /*0008*/ 	.byte	0x04, 0x17
        /*000a*/ 	.short	(.L_29 - .L_28)
.L_28:
        /*000c*/ 	.word	0x00000000
        /*0010*/ 	.short	0x0002
        /*0012*/ 	.short	0x0010
        /*0014*/ 	.byte	0x00, 0xf5, 0x21, 0x00


	//----- nvinfo : EIATTR_KPARAM_INFO
	.align		4
.L_29:
        /*0018*/ 	.byte	0x04, 0x17
        /*001a*/ 	.short	(.L_31 - .L_30)
.L_30:
        /*001c*/ 	.word	0x00000000
        /*0020*/ 	.short	0x0001
        /*0022*/ 	.short	0x0008
        /*0024*/ 	.byte	0x00, 0xf5, 0x21, 0x00


	//----- nvinfo : EIATTR_KPARAM_INFO
	.align		4
.L_31:
        /*0028*/ 	.byte	0x04, 0x17
        /*002a*/ 	.short	(.L_33 - .L_32)
.L_32:
        /*002c*/ 	.word	0x00000000
        /*0030*/ 	.short	0x0000
        /*0032*/ 	.short	0x0000
        /*0034*/ 	.byte	0x00, 0xf5, 0x21, 0x00


	//----- nvinfo : EIATTR_SPARSE_MMA_MASK
	.align		4
.L_33:
        /*0038*/ 	.byte	0x03, 0x50
        /*003a*/ 	.short	0x0000


	//----- nvinfo : EIATTR_MAXREG_COUNT
	.align		4
        /*003c*/ 	.byte	0x03, 0x1b
        /*003e*/ 	.short	0x00ff


	//----- nvinfo : EIATTR_MERCURY_ISA_VERSION
	.align		4
        /*0040*/ 	.byte	0x03, 0x5f
        /*0042*/ 	.short	0x0101


	//----- nvinfo : EIATTR_VRC_CTA_INIT_COUNT
	.align		4
        /*0044*/ 	.byte	0x02, 0x4a
	.zero		1
	.zero		1


	//----- nvinfo : EIATTR_EXIT_INSTR_OFFSETS
	.align		4
        /*0048*/ 	.byte	0x04, 0x1c
        /*004a*/ 	.short	(.L_35 - .L_34)


	//   ....[0]....
.L_34:
        /*004c*/ 	.word	0x000011c0


	//----- nvinfo : EIATTR_CBANK_PARAM_SIZE
	.align		4
.L_35:
        /*0050*/ 	.byte	0x03, 0x19
        /*0052*/ 	.short	0x0018


	//----- nvinfo : EIATTR_PARAM_CBANK
	.align		4
        /*0054*/ 	.byte	0x04, 0x0a
        /*0056*/ 	.short	(.L_37 - .L_36)
	.align		4
.L_36:
        /*0058*/ 	.word	index@(.nv.constant0._Z13matMul_kernelPfS_S_)
        /*005c*/ 	.short	0x0380
        /*005e*/ 	.short	0x0018


	//----- nvinfo : EIATTR_SW_WAR
	.align		4
.L_37:
        /*0060*/ 	.byte	0x04, 0x36
        /*0062*/ 	.short	(.L_39 - .L_38)
.L_38:
        /*0064*/ 	.word	0x00000008
.L_39:


//--------------------- .nv.callgraph             --------------------------
	.section	.nv.callgraph,"",@"SHT_CUDA_CALLGRAPH"
	.align	4
	.sectionentsize	8
	.align		4
        /*0000*/ 	.word	0x00000000
	.align		4
        /*0004*/ 	.word	0xffffffff
	.align		4
        /*0008*/ 	.word	0x00000000
	.align		4
        /*000c*/ 	.word	0xfffffffe
	.align		4
        /*0010*/ 	.word	0x00000000
	.align		4
        /*0014*/ 	.word	0xfffffffd
	.align		4
        /*0018*/ 	.word	0x00000000
	.align		4
        /*001c*/ 	.word	0xfffffffc


//--------------------- .text._Z22matMul_kernel_reversedPfS_S_ --------------------------
	.section	.text._Z22matMul_kernel_reversedPfS_S_,"ax",@progbits
	.align	128
        .global         _Z22matMul_kernel_reversedPfS_S_
        .type           _Z22matMul_kernel_reversedPfS_S_,@function
        .size           _Z22matMul_kernel_reversedPfS_S_,(.L_x_6 - _Z22matMul_kernel_reversedPfS_S_)
        .other          _Z22matMul_kernel_reversedPfS_S_,@"STO_CUDA_ENTRY STV_DEFAULT"
_Z22matMul_kernel_reversedPfS_S_:
.text._Z22matMul_kernel_reversedPfS_S_:
[----:B------:R-:W-:Y:S01]  /*0000*/  LDC R1, c[0x0][0x37c] ;  /* 0x0000df00ff017b82 */ /* 0x000fe20000000800 */
[----:B------:R-:W0:Y:S01]  /*0010*/  S2R R2, SR_TID.Y ;  /* 0x0000000000027919 */ /* 0x000e220000002200 */
[----:B------:R-:W0:Y:S01]  /*0020*/  LDCU UR4, c[0x0][0x360] ;  /* 0x00006c00ff0477ac */ /* 0x000e220008000800 */
[----:B------:R-:W-:Y:S01]  /*0030*/  HFMA2 R11, -RZ, RZ, 0, 0 ;  /* 0x00000000ff0b7431 */ /* 0x000fe200000001ff */
[----:B------:R-:W-:Y:S01]  /*0040*/  MOV R5, RZ ;  /* 0x000000ff00057202 */ /* 0x000fe20000000f00 */
[----:B------:R-:W1:Y:S01]  /*0050*/  S2R R0, SR_TID.X ;  /* 0x0000000000007919 */ /* 0x000e620000002100 */
[----:B------:R-:W2:Y:S02]  /*0060*/  LDCU.64 UR6, c[0x0][0x358] ;  /* 0x00006b00ff0677ac */ /* 0x000ea40008000a00 */
[----:B0-2---:R-:W-:-:S07]  /*0070*/  IMAD R3, R2, UR4, RZ ;  /* 0x0000000402037c24 */ /* 0x005fce000f8e02ff */
.L_x_1:
[----:B------:R-:W0:Y:S01]  /*0080*/  LDC.64 R8, c[0x0][0x388] ;  /* 0x0000e200ff087b82 */ /* 0x000e220000000a00 */
[----:B-1----:R-:W-:Y:S02]  /*0090*/  LEA R15, R5, R0, 0x5 ;  /* 0x00000000050f7211 */ /* 0x002fe400078e28ff */
[----:B------:R-:W-:-:S05]  /*00a0*/  LEA R13, R2, R5, 0x7 ;  /* 0x00000005020d7211 */ /* 0x000fca00078e38ff */
[----:B------:R-:W1:Y:S01]  /*00b0*/  LDC.64 R6, c[0x0][0x380] ;  /* 0x0000e000ff067b82 */ /* 0x000e620000000a00 */
[----:B0-----:R-:W-:-:S06]  /*00c0*/  IMAD.WIDE.U32 R8, R15, 0x4, R8 ;  /* 0x000000040f087825 */ /* 0x001fcc00078e0008 */
[----:B------:R-:W2:Y:S01]  /*00d0*/  LDG.E R9, desc[UR6][R8.64] ;  /* 0x0000000608097981 */ /* 0x000ea2000c1e1900 */
[----:B-1----:R-:W-:-:S05]  /*00e0*/  IMAD.WIDE.U32 R6, R13, 0x4, R6 ;  /* 0x000000040d067825 */ /* 0x002fca00078e0006 */
[----:B------:R-:W2:Y:S01]  /*00f0*/  LDG.E R4, desc[UR6][R6.64] ;  /* 0x0000000606047981 */ /* 0x000ea2000c1e1900 */
[----:B------:R-:W-:Y:S01]  /*0100*/  IADD3 R5, PT, PT, R5, 0x1, RZ ;  /* 0x0000000105057810 */ /* 0x000fe20007ffe0ff */
[----:B------:R-:W-:-:S03]  /*0110*/  UMOV UR4, URZ ;  /* 0x000000ff00047c82 */ /* 0x000fc60008000000 */
[----:B------:R-:W-:Y:S01]  /*0120*/  ISETP.NE.AND P0, PT, R5, 0x80, PT ;  /* 0x000000800500780c */ /* 0x000fe20003f05270 */
[----:B--2---:R-:W-:-:S12]  /*0130*/  FMUL R4, R4, R9 ;  /* 0x0000000904047220 */ /* 0x004fd80000400000 */
.L_x_0:
[----:B------:R-:W-:Y:S01]  /*0140*/  FADD R11, R4, R11 ;  /* 0x0000000b040b7221 */ /* 0x000fe20000000000 */
[----:B------:R-:W-:-:S03]  /*0150*/  UIADD3 UR4, UPT, UPT, UR4, 0x100, URZ ;  /* 0x0000010004047890 */ /* 0x000fc6000fffe0ff */
[----:B------:R-:W-:Y:S01]  /*0160*/  FADD R11, R4, R11 ;  /* 0x0000000b040b7221 */ /* 0x000fe20000000000 */
[----:B------:R-:W-:-:S03]  /*0170*/  UISETP.NE.AND UP0, UPT, UR4, 0x1000, UPT ;  /* 0x000010000400788c */ /* 0x000fc6000bf05270 */
[----:B------:R-:W-:-:S04]  /*0180*/  FADD R11, R4, R11 ;  /* 0x0000000b040b7221 */ /* 0x000fc80000000000 */
        /* <DEDUP_REMOVED lines=252> */
[----:B------:R-:W-:Y:S01]  /*1150*/  FADD R11, R4, R7 ;  /* 0x00000007040b7221 */ /* 0x000fe20000000000 */
[----:B------:R-:W-:Y:S06]  /*1160*/  BRA.U UP0, `(.L_x_0) ;  /* 0xffffffed00f47547 */ /* 0x000fec000b83ffff */
[----:B------:R-:W-:Y:S05]  /*1170*/  @P0 BRA `(.L_x_1) ;  /* 0xffffffec00c00947 */ /* 0x000fea000383ffff */
[----:B------:R-:W0:Y:S01]  /*1180*/  LDC.64 R4, c[0x0][0x390] ;  /* 0x0000e400ff047b82 */ /* 0x000e220000000a00 */
[----:B------:R-:W-:-:S05]  /*1190*/  IADD3 R3, PT, PT, R3, R0, RZ ;  /* 0x0000000003037210 */ /* 0x000fca0007ffe0ff */
[----:B0-----:R-:W-:-:S05]  /*11a0*/  IMAD.WIDE.U32 R2, R3, 0x4, R4 ;  /* 0x0000000403027825 */ /* 0x001fca00078e0004 */
[----:B------:R-:W-:Y:S01]  /*11b0*/  STG.E desc[UR6][R2.64], R11 ;  /* 0x0000000b02007986 */ /* 0x000fe2000c101906 */
[----:B------:R-:W-:Y:S05]  /*11c0*/  EXIT ;  /* 0x000000000000794d */ /* 0x000fea0003800000 */
.L_x_2:
[----:B------:R-:W-:-:S00]  /*11d0*/  BRA `(.L_x_2) ;  /* 0xfffffffc00fc7947 */ /* 0x000fc0000383ffff */
[----:B------:R-:W-:-:S00]  /*11e0*/  NOP ;  /* 0x0000000000007918 */ /* 0x000fc00000000000 */
        /* <DEDUP_REMOVED lines=9> */
.L_x_6:


//--------------------- .text._Z13matMul_kernelPfS_S_ --------------------------
	.section	.text._Z13matMul_kernelPfS_S_,"ax",@progbits
	.align	128
        .global         _Z13matMul_kernelPfS_S_
        .type           _Z13matMul_kernelPfS_S_,@function
        .size           _Z13matMul_kernelPfS_S_,(.L_x_7 - _Z13matMul_kernelPfS_S_)
        .other          _Z13matMul_kernelPfS_S_,@"STO_CUDA_ENTRY STV_DEFAULT"
_Z13matMul_kernelPfS_S_:
.text._Z13matMul_kernelPfS_S_:
[----:B------:R-:W-:Y:S01]  /*0000*/  LDC R1, c[0x0][0x37c] ;  /* 0x0000df00ff017b82 */ /* 0x000fe20000000800 */
[----:B------:R-:W0:Y:S01]  /*0010*/  S2R R2, SR_TID.X ;  /* 0x0000000000027919 */ /* 0x000e220000002100 */
[----:B------:R-:W0:Y:S01]  /*0020*/  LDCU UR4, c[0x0][0x364] ;  /* 0x00006c80ff0477ac */ /* 0x000e220008000800 */
[----:B------:R-:W-:Y:S01]  /*0030*/  HFMA2 R11, -RZ, RZ, 0, 0 ;  /* 0x00000000ff0b7431 */ /* 0x000fe200000001ff */
[----:B------:R-:W-:Y:S01]  /*0040*/  MOV R5, RZ ;  /* 0x000000ff00057202 */ /* 0x000fe20000000f00 */
[----:B------:R-:W1:Y:S01]  /*0050*/  S2R R0, SR_TID.Y ;  /* 0x0000000000007919 */ /* 0x000e620000002200 */
[----:B------:R-:W2:Y:S02]  /*0060*/  LDCU.64 UR6, c[0x0][0x358] ;  /* 0x00006b00ff0677ac */ /* 0x000ea40008000a00 */
[----:B0-2---:R-:W-:-:S07]  /*0070*/  IMAD R3, R2, UR4, RZ ;  /* 0x0000000402037c24 */ /* 0x005fce000f8e02ff */
.L_x_4:
        /* <DEDUP_REMOVED lines=12> */
.L_x_3:
        /* <DEDUP_REMOVED lines=265> */
.L_x_5:
        /* <DEDUP_REMOVED lines=11> */
.L_x_7:


//--------------------- .nv.shared.reserved.0     --------------------------
	.section	.nv.shared.reserved.0,"aw",@nobits
	.weak		__nv_reservedSMEM_offset_0_alias
	.size		__nv_reservedSMEM_offset_0_alias, 0, 64
	.other		__nv_reservedSMEM_offset_0_alias,@"STO_CUDA_RESERVED_SHARED STV_DEFAULT"
__nv_reservedSMEM_offset_0_alias:
	.zero		0
	.zero		64


//--------------------- .nv.constant0._Z22matMul_kernel_reversedPfS_S_ --------------------------
	.section	.nv.constant0._Z22matMul_kernel_reversedPfS_S_,"a",@progbits
	.sectionflags	@""
	.align	4
.nv.constant0._Z22matMul_kernel_reversedPfS_S_:
	.zero		920


//--------------------- .nv.constant0._Z13matMul_kernelPfS_S_ --------------------------
	.section	.nv.constant0._Z13matMul_kernelPfS_S_,"a",@progbits
	.sectionflags	@""
	.align	4
.nv.constant0._Z13matMul_kernelPfS_S_:
	.zero		920


//--------------------- SYMBOLS --------------------------

	.type		.nv.reservedSmem.offset0,@object
	.size		.nv.reservedSmem.offset0,0x4
